	.headerflags	@"EF_CUDA_TEXMODE_UNIFIED EF_CUDA_64BIT_ADDRESS EF_CUDA_ACCELERATORS EF_CUDA_SM90 EF_CUDA_VIRTUAL_SM(EF_CUDA_SM90)"
	.elftype	@"ET_EXEC"


//--------------------- .nv.info                  --------------------------
	.section	.nv.info,"",@"SHT_CUDA_INFO"
	.align	4


	//----- nvinfo : EIATTR_REGCOUNT
	.align		4
        /*0000*/ 	.byte	0x04, 0x2f
        /*0002*/ 	.short	(.L_3 - .L_2)
	.align		4
.L_2:
        /*0004*/ 	.word	index@(triton_poi_fused__native_batch_norm_legit_no_training_10)
        /*0008*/ 	.word	0x0000001a


	//----- nvinfo : EIATTR_MIN_STACK_SIZE
	.align		4
.L_3:
        /*000c*/ 	.byte	0x04, 0x12
        /*000e*/ 	.short	(.L_5 - .L_4)
	.align		4
.L_4:
        /*0010*/ 	.word	index@(triton_poi_fused__native_batch_norm_legit_no_training_10)
        /*0014*/ 	.word	0x00000000


	//----- nvinfo : EIATTR_FRAME_SIZE
	.align		4
.L_5:
        /*0018*/ 	.byte	0x04, 0x11
        /*001a*/ 	.short	(.L_7 - .L_6)
	.align		4
.L_6:
        /*001c*/ 	.word	index@(triton_poi_fused__native_batch_norm_legit_no_training_10)
        /*0020*/ 	.word	0x00000000


	//----- nvinfo : EIATTR_MIN_STACK_SIZE
	.align		4
.L_7:
        /*0024*/ 	.byte	0x04, 0x12
        /*0026*/ 	.short	(.L_9 - .L_8)
	.align		4
.L_8:
        /*0028*/ 	.word	index@(triton_poi_fused__native_batch_norm_legit_no_training_10)
        /*002c*/ 	.word	0x00000000
.L_9:


//--------------------- .nv.info.triton_poi_fused__native_batch_norm_legit_no_training_10 --------------------------
	.section	.nv.info.triton_poi_fused__native_batch_norm_legit_no_training_10,"",@"SHT_CUDA_INFO"
	.sectionflags	@""
	.align	4


	//----- nvinfo : EIATTR_CUDA_API_VERSION
	.align		4
        /*0000*/ 	.byte	0x04, 0x37
        /*0002*/ 	.short	(.L_11 - .L_10)
.L_10:
        /*0004*/ 	.word	0x0000007c


	//----- nvinfo : EIATTR_KPARAM_INFO
	.align		4
.L_11:
        /*0008*/ 	.byte	0x04, 0x17
        /*000a*/ 	.short	(.L_13 - .L_12)
.L_12:
        /*000c*/ 	.word	0x00000000
        /*0010*/ 	.short	0x0008
        /*0012*/ 	.short	0x0040
        /*0014*/ 	.byte	0x00, 0xf0, 0x11, 0x00


	//----- nvinfo : EIATTR_KPARAM_INFO
	.align		4
.L_13:
        /*0018*/ 	.byte	0x04, 0x17
        /*001a*/ 	.short	(.L_15 - .L_14)
.L_14:
        /*001c*/ 	.word	0x00000000
        /*0020*/ 	.short	0x0007
        /*0022*/ 	.short	0x0038
        /*0024*/ 	.byte	0x00, 0xf4, 0x21, 0x00


	//----- nvinfo : EIATTR_KPARAM_INFO
	.align		4
.L_15:
        /*0028*/ 	.byte	0x04, 0x17
        /*002a*/ 	.short	(.L_17 - .L_16)
.L_16:
        /*002c*/ 	.word	0x00000000
        /*0030*/ 	.short	0x0006
        /*0032*/ 	.short	0x0030
        /*0034*/ 	.byte	0x00, 0xf4, 0x21, 0x00


	//----- nvinfo : EIATTR_KPARAM_INFO
	.align		4
.L_17:
        /*0038*/ 	.byte	0x04, 0x17
        /*003a*/ 	.short	(.L_19 - .L_18)
.L_18:
        /*003c*/ 	.word	0x00000000
        /*0040*/ 	.short	0x0005
        /*0042*/ 	.short	0x0028
        /*0044*/ 	.byte	0x00, 0xf4, 0x21, 0x00


	//----- nvinfo : EIATTR_KPARAM_INFO
	.align		4
.L_19:
        /*0048*/ 	.byte	0x04, 0x17
        /*004a*/ 	.short	(.L_21 - .L_20)
.L_20:
        /*004c*/ 	.word	0x00000000
        /*0050*/ 	.short	0x0004
        /*0052*/ 	.short	0x0020
        /*0054*/ 	.byte	0x00, 0xf4, 0x21, 0x00


	//----- nvinfo : EIATTR_KPARAM_INFO
	.align		4
.L_21:
        /*0058*/ 	.byte	0x04, 0x17
        /*005a*/ 	.short	(.L_23 - .L_22)
.L_22:
        /*005c*/ 	.word	0x00000000
        /*0060*/ 	.short	0x0003
        /*0062*/ 	.short	0x0018
        /*0064*/ 	.byte	0x00, 0xf4, 0x21, 0x00


	//----- nvinfo : EIATTR_KPARAM_INFO
	.align		4
.L_23:
        /*0068*/ 	.byte	0x04, 0x17
        /*006a*/ 	.short	(.L_25 - .L_24)
.L_24:
        /*006c*/ 	.word	0x00000000
        /*0070*/ 	.short	0x0002
        /*0072*/ 	.short	0x0010
        /*0074*/ 	.byte	0x00, 0xf4, 0x21, 0x00


	//----- nvinfo : EIATTR_KPARAM_INFO
	.align		4
.L_25:
        /*0078*/ 	.byte	0x04, 0x17
        /*007a*/ 	.short	(.L_27 - .L_26)
.L_26:
        /*007c*/ 	.word	0x00000000
        /*0080*/ 	.short	0x0001
        /*0082*/ 	.short	0x0008
        /*0084*/ 	.byte	0x00, 0xf4, 0x21, 0x00


	//----- nvinfo : EIATTR_KPARAM_INFO
	.align		4
.L_27:
        /*0088*/ 	.byte	0x04, 0x17
        /*008a*/ 	.short	(.L_29 - .L_28)
.L_28:
        /*008c*/ 	.word	0x00000000
        /*0090*/ 	.short	0x0000
        /*0092*/ 	.short	0x0000
        /*0094*/ 	.byte	0x00, 0xf4, 0x21, 0x00


	//----- nvinfo : EIATTR_SPARSE_MMA_MASK
	.align		4
.L_29:
        /*0098*/ 	.byte	0x03, 0x50
        /*009a*/ 	.short	0x0000


	//----- nvinfo : EIATTR_MAXREG_COUNT
	.align		4
        /*009c*/ 	.byte	0x03, 0x1b
        /*009e*/ 	.short	0x00ff


	//----- nvinfo : EIATTR_EXIT_INSTR_OFFSETS
	.align		4
        /*00a0*/ 	.byte	0x04, 0x1c
        /*00a2*/ 	.short	(.L_31 - .L_30)


	//   ....[0]....
.L_30:
        /*00a4*/ 	.word	0x00000520


	//   ....[1]....
        /*00a8*/ 	.word	0x00000540


	//----- nvinfo : EIATTR_REQNTID
	.align		4
.L_31:
        /*00ac*/ 	.byte	0x04, 0x10
        /*00ae*/ 	.short	(.L_33 - .L_32)
.L_32:
        /*00b0*/ 	.word	0x00000080
        /*00b4*/ 	.word	0x00000001
        /*00b8*/ 	.word	0x00000001


	//----- nvinfo : EIATTR_CBANK_PARAM_SIZE
	.align		4
.L_33:
        /*00bc*/ 	.byte	0x03, 0x19
        /*00be*/ 	.short	0x0044


	//----- nvinfo : EIATTR_PARAM_CBANK
	.align		4
        /*00c0*/ 	.byte	0x04, 0x0a
        /*00c2*/ 	.short	(.L_35 - .L_34)
	.align		4
.L_34:
        /*00c4*/ 	.word	index@(.nv.constant0.triton_poi_fused__native_batch_norm_legit_no_training_10)
        /*00c8*/ 	.short	0x0210
        /*00ca*/ 	.short	0x0044


	//----- nvinfo : EIATTR_SW_WAR
	.align		4
.L_35:
        /*00cc*/ 	.byte	0x04, 0x36
        /*00ce*/ 	.short	(.L_37 - .L_36)
.L_36:
        /*00d0*/ 	.word	0x00000008
.L_37:


//--------------------- .nv.callgraph             --------------------------
	.section	.nv.callgraph,"",@"SHT_CUDA_CALLGRAPH"
	.align	4
	.sectionentsize	8
	.align		4
        /*0000*/ 	.word	0x00000000
	.align		4
        /*0004*/ 	.word	0xffffffff
	.align		4
        /*0008*/ 	.word	0x00000000
	.align		4
        /*000c*/ 	.word	0xfffffffe
	.align		4
        /*0010*/ 	.word	0x00000000
	.align		4
        /*0014*/ 	.word	0xfffffffd
	.align		4
        /*0018*/ 	.word	0x00000000
	.align		4
        /*001c*/ 	.word	0xfffffffc


//--------------------- .nv.constant4             --------------------------
	.section	.nv.constant4,"a",@progbits
	.align	8
	.align		8
.nv.constant4:
        /*0000*/ 	.dword	_$_str
	.align		8
        /*0008*/ 	.dword	_$_str_$_2


//--------------------- .text.triton_poi_fused__native_batch_norm_legit_no_training_10 --------------------------
	.section	.text.triton_poi_fused__native_batch_norm_legit_no_training_10,"ax",@progbits
	.align	128
        .global         triton_poi_fused__native_batch_norm_legit_no_training_10
        .type           triton_poi_fused__native_batch_norm_legit_no_training_10,@function
        .size           triton_poi_fused__native_batch_norm_legit_no_training_10,(.L_x_1 - triton_poi_fused__native_batch_norm_legit_no_training_10)
        .other          triton_poi_fused__native_batch_norm_legit_no_training_10,@"STO_CUDA_ENTRY STV_DEFAULT"
triton_poi_fused__native_batch_norm_legit_no_training_10:
.text.triton_poi_fused__native_batch_norm_legit_no_training_10:
[----:B------:R-:W0:Y:S01]  /*0000*/  LDC R1, c[0x0][0x28] ;  /* 0x00000a00ff017b82 */ /* 0x000e220000000800 */
[----:B------:R-:W1:Y:S01]  /*0010*/  S2R R0, SR_TID.X ;  /* 0x0000000000007919 */ /* 0x000e620000002100 */
[----:B------:R-:W-:Y:S01]  /*0020*/  CS2R R16, SRZ ;  /* 0x0000000000107805 */ /* 0x000fe2000001ff00 */
[----:B------:R-:W-:-:S05]  /*0030*/  ULDC.64 UR4, c[0x0][0x208] ;  /* 0x0000820000047ab9 */ /* 0x000fca0000000a00 */
[----:B------:R-:W2:Y:S01]  /*0040*/  LDC.64 R18, c[0x0][0x218] ;  /* 0x00008600ff127b82 */ /* 0x000ea20000000a00 */
[----:B------:R-:W3:Y:S07]  /*0050*/  S2R R5, SR_CTAID.X ;  /* 0x0000000000057919 */ /* 0x000eee0000002500 */
[----:B------:R-:W4:Y:S08]  /*0060*/  LDC.64 R6, c[0x0][0x210] ;  /* 0x00008400ff067b82 */ /* 0x000f300000000a00 */
[----:B------:R-:W5:Y:S08]  /*0070*/  LDC.64 R12, c[0x0][0x228] ;  /* 0x00008a00ff0c7b82 */ /* 0x000f700000000a00 */
[----:B------:R-:W2:Y:S01]  /*0080*/  LDC.64 R10, c[0x0][0x230] ;  /* 0x00008c00ff0a7b82 */ /* 0x000ea20000000a00 */
[----:B-1----:R-:W-:-:S07]  /*0090*/  SHF.L.U32 R0, R0, 0x1, RZ ;  /* 0x0000000100007819 */ /* 0x002fce00000006ff */
[----:B------:R-:W1:Y:S01]  /*00a0*/  LDC.64 R8, c[0x0][0x238] ;  /* 0x00008e00ff087b82 */ /* 0x000e620000000a00 */
[----:B---3--:R-:W-:Y:S02]  /*00b0*/  SHF.R.S32.HI R3, RZ, 0x17, R5 ;  /* 0x00000017ff037819 */ /* 0x008fe40000011405 */
[----:B------:R-:W-:Y:S02]  /*00c0*/  LOP3.LUT R0, R0, 0xfe, RZ, 0xc0, !PT ;  /* 0x000000fe00007812 */ /* 0x000fe400078ec0ff */
[----:B------:R-:W-:Y:S02]  /*00d0*/  SGXT R3, R3, 0x1 ;  /* 0x000000010303781a */ /* 0x000fe40000000200 */
[----:B------:R-:W-:Y:S02]  /*00e0*/  LEA R14, R5, R0, 0x8 ;  /* 0x00000000050e7211 */ /* 0x000fe400078e40ff */
[----:B------:R-:W3:Y:S02]  /*00f0*/  LDC.64 R4, c[0x0][0x220] ;  /* 0x00008800ff047b82 */ /* 0x000ee40000000a00 */
[----:B------:R-:W-:-:S02]  /*0100*/  LEA.HI R3, R3, R14, RZ, 0x2 ;  /* 0x0000000e03037211 */ /* 0x000fc400078f10ff */
[----:B------:R-:W-:Y:S02]  /*0110*/  ISETP.GE.AND P4, PT, R14, 0x100, PT ;  /* 0x000001000e00780c */ /* 0x000fe40003f86270 */
[----:B------:R-:W-:-:S04]  /*0120*/  SHF.R.S32.HI R3, RZ, 0x2, R3 ;  /* 0x00000002ff037819 */ /* 0x000fc80000011403 */
[----:B------:R-:W-:-:S04]  /*0130*/  LEA.HI R0, R3, R3, RZ, 0x2 ;  /* 0x0000000303007211 */ /* 0x000fc800078f10ff */
[----:B------:R-:W-:-:S04]  /*0140*/  LOP3.LUT R0, R0, 0xfffffffc, RZ, 0xc0, !PT ;  /* 0xfffffffc00007812 */ /* 0x000fc800078ec0ff */
[----:B------:R-:W-:Y:S01]  /*0150*/  IADD3 R21, R3, -R0, RZ ;  /* 0x8000000003157210 */ /* 0x000fe20007ffe0ff */
[----:B------:R-:W-:-:S04]  /*0160*/  HFMA2.MMA R0, -RZ, RZ, 0, 0 ;  /* 0x00000000ff007435 */ /* 0x000fc800000001ff */
[----:B---3--:R-:W-:-:S05]  /*0170*/  IMAD.WIDE R4, R21, 0x4, R4 ;  /* 0x0000000415047825 */ /* 0x008fca00078e0204 */
[----:B------:R-:W3:Y:S04]  /*0180*/  @!P4 LDG.E.EL R17, desc[UR4][R4.64] ;  /* 0x000000040411c981 */ /* 0x000ee8000c2e1900 */
[----:B------:R1:W3:Y:S01]  /*0190*/  @!P4 LDG.E.EL R0, desc[UR4][R4.64] ;  /* 0x000000040400c981 */ /* 0x0002e2000c2e1900 */
[----:B------:R-:W-:Y:S02]  /*01a0*/  MOV R15, RZ ;  /* 0x000000ff000f7202 */ /* 0x000fe40000000f00 */
[----:B------:R-:W-:Y:S01]  /*01b0*/  CS2R R2, SRZ ;  /* 0x0000000000027805 */ /* 0x000fe2000001ff00 */
[----:B--2---:R-:W-:-:S04]  /*01c0*/  IMAD.WIDE R18, R21, 0x4, R18 ;  /* 0x0000000415127825 */ /* 0x004fc800078e0212 */
[----:B----4-:R-:W-:Y:S01]  /*01d0*/  IMAD.WIDE R6, R14, 0x4, R6 ;  /* 0x000000040e067825 */ /* 0x010fe200078e0206 */
[----:B------:R-:W2:Y:S01]  /*01e0*/  @!P4 LDG.E.EL R15, desc[UR4][R18.64] ;  /* 0x00000004120fc981 */ /* 0x000ea2000c2e1900 */
[----:B------:R-:W-:Y:S02]  /*01f0*/  CS2R R22, SRZ ;  /* 0x0000000000167805 */ /* 0x000fe4000001ff00 */
[----:B-1----:R-:W-:Y:S01]  /*0200*/  CS2R R4, SRZ ;  /* 0x0000000000047805 */ /* 0x002fe2000001ff00 */
[C---:B-----5:R-:W-:Y:S01]  /*0210*/  IMAD.WIDE R12, R21.reuse, 0x4, R12 ;  /* 0x00000004150c7825 */ /* 0x060fe200078e020c */
[----:B------:R-:W4:Y:S03]  /*0220*/  @!P4 LDG.E.EL R16, desc[UR4][R18.64] ;  /* 0x000000041210c981 */ /* 0x000f26000c2e1900 */
[----:B0-----:R-:W-:Y:S01]  /*0230*/  IMAD.WIDE R10, R21, 0x4, R10 ;  /* 0x00000004150a7825 */ /* 0x001fe200078e020a */
[----:B------:R0:W2:Y:S01]  /*0240*/  @!P4 LDG.E.64 R2, desc[UR4][R6.64] ;  /* 0x000000040602c981 */ /* 0x0000a2000c1e1b00 */
[----:B------:R-:W-:-:S02]  /*0250*/  CS2R R20, SRZ ;  /* 0x0000000000147805 */ /* 0x000fc4000001ff00 */
[C---:B------:R-:W-:Y:S01]  /*0260*/  IMAD.WIDE R8, R14.reuse, 0x4, R8 ;  /* 0x000000040e087825 */ /* 0x040fe200078e0208 */
[----:B------:R-:W5:Y:S04]  /*0270*/  @!P4 LDG.E.EL R23, desc[UR4][R10.64] ;  /* 0x000000040a17c981 */ /* 0x000f68000c2e1900 */
[----:B------:R1:W2:Y:S01]  /*0280*/  @!P4 LDG.E.64 R4, desc[UR4][R8.64] ;  /* 0x000000040804c981 */ /* 0x0002a2000c1e1b00 */
[----:B0-----:R-:W0:Y:S03]  /*0290*/  LDC.64 R6, c[0x0][0x248] ;  /* 0x00009200ff067b82 */ /* 0x001e260000000a00 */
[----:B------:R-:W5:Y:S04]  /*02a0*/  @!P4 LDG.E.EL R20, desc[UR4][R12.64] ;  /* 0x000000040c14c981 */ /* 0x000f68000c2e1900 */
[----:B------:R-:W2:Y:S01]  /*02b0*/  @!P4 LDG.E.EL R21, desc[UR4][R12.64] ;  /* 0x000000040c15c981 */ /* 0x000ea2000c2e1900 */
[----:B-1----:R-:W1:Y:S03]  /*02c0*/  LDC.64 R8, c[0x0][0x240] ;  /* 0x00009000ff087b82 */ /* 0x002e660000000a00 */
[----:B------:R0:W2:Y:S02]  /*02d0*/  @!P4 LDG.E.EL R22, desc[UR4][R10.64] ;  /* 0x000000040a16c981 */ /* 0x0000a4000c2e1900 */
[----:B0-----:R-:W-:-:S04]  /*02e0*/  IMAD.WIDE R6, R14, 0x4, R6 ;  /* 0x000000040e067825 */ /* 0x001fc800078e0206 */
[----:B-1----:R-:W-:-:S04]  /*02f0*/  IMAD.WIDE R8, R14, 0x4, R8 ;  /* 0x000000040e087825 */ /* 0x002fc800078e0208 */
[----:B---3--:R-:W-:Y:S01]  /*0300*/  FADD R17, R17, 9.9999997473787516356e-06 ;  /* 0x3727c5ac11117421 */ /* 0x008fe20000000000 */
[----:B------:R-:W-:-:S03]  /*0310*/  FADD R0, R0, 9.9999997473787516356e-06 ;  /* 0x3727c5ac00007421 */ /* 0x000fc60000000000 */
[----:B------:R-:W0:Y:S08]  /*0320*/  MUFU.SQRT R18, R17 ;  /* 0x0000001100127308 */ /* 0x000e300000002000 */
[----:B------:R-:W1:Y:S01]  /*0330*/  MUFU.SQRT R19, R0 ;  /* 0x0000000000137308 */ /* 0x000e620000002000 */
[C---:B0-----:R-:W-:Y:S02]  /*0340*/  FSETP.GT.AND P0, PT, R18.reuse, 8.50705917302346158658e+37, PT ;  /* 0x7e8000001200780b */ /* 0x041fe40003f04000 */
[----:B------:R-:W-:-:S02]  /*0350*/  FSETP.GEU.AND P2, PT, R18, 1.175494350822287508e-38, PT ;  /* 0x008000001200780b */ /* 0x000fc40003f4e000 */
[C---:B-1----:R-:W-:Y:S02]  /*0360*/  FSETP.GT.AND P1, PT, R19.reuse, 8.50705917302346158658e+37, PT ;  /* 0x7e8000001300780b */ /* 0x042fe40003f24000 */
[----:B------:R-:W-:-:S07]  /*0370*/  FSETP.GEU.AND P3, PT, R19, 1.175494350822287508e-38, PT ;  /* 0x008000001300780b */ /* 0x000fce0003f6e000 */
[----:B------:R-:W-:Y:S01]  /*0380*/  @P0 FMUL R18, R18, 0.25 ;  /* 0x3e80000012120820 */ /* 0x000fe20000400000 */
[----:B------:R-:W-:-:S03]  /*0390*/  HFMA2.MMA R0, -RZ, RZ, 1.625, 0 ;  /* 0x3e800000ff007435 */ /* 0x000fc600000001ff */
[----:B------:R-:W-:Y:S01]  /*03a0*/  @!P2 FMUL R18, R18, 16777216 ;  /* 0x4b8000001212a820 */ /* 0x000fe20000400000 */
[----:B------:R-:W-:-:S04]  /*03b0*/  @P1 FMUL R19, R19, 0.25 ;  /* 0x3e80000013131820 */ /* 0x000fc80000400000 */
[----:B------:R-:W-:Y:S01]  /*03c0*/  @!P3 FMUL R19, R19, 16777216 ;  /* 0x4b8000001313b820 */ /* 0x000fe20000400000 */
[----:B------:R-:W0:Y:S01]  /*03d0*/  MUFU.RCP R18, R18 ;  /* 0x0000001200127308 */ /* 0x000e220000001000 */
[----:B------:R-:W-:-:S07]  /*03e0*/  FSEL R11, R0, 1, P0 ;  /* 0x3f800000000b7808 */ /* 0x000fce0000000000 */
[----:B------:R-:W1:Y:S01]  /*03f0*/  MUFU.RCP R19, R19 ;  /* 0x0000001300137308 */ /* 0x000e620000001000 */
[----:B------:R-:W-:Y:S01]  /*0400*/  FSEL R0, R0, 1, P1 ;  /* 0x3f80000000007808 */ /* 0x000fe20000800000 */
[----:B------:R-:W-:-:S04]  /*0410*/  @!P2 FMUL R11, R11, 16777216 ;  /* 0x4b8000000b0ba820 */ /* 0x000fc80000400000 */
[----:B------:R-:W-:Y:S01]  /*0420*/  @!P3 FMUL R0, R0, 16777216 ;  /* 0x4b8000000000b820 */ /* 0x000fe20000400000 */
[----:B0-----:R-:W-:Y:S01]  /*0430*/  FMUL R11, R18, R11 ;  /* 0x0000000b120b7220 */ /* 0x001fe20000400000 */
[----:B--2---:R-:W-:Y:S01]  /*0440*/  FADD R2, -R15, R2 ;  /* 0x000000020f027221 */ /* 0x004fe20000000100 */
[----:B----4-:R-:W-:Y:S01]  /*0450*/  FADD R3, -R16, R3 ;  /* 0x0000000310037221 */ /* 0x010fe20000000100 */
[----:B-1----:R-:W-:Y:S02]  /*0460*/  FMUL R0, R19, R0 ;  /* 0x0000000013007220 */ /* 0x002fe40000400000 */
[----:B------:R-:W-:Y:S02]  /*0470*/  FMUL R2, R2, R11 ;  /* 0x0000000b02027220 */ /* 0x000fe40000400000 */
[----:B------:R-:W-:Y:S01]  /*0480*/  FMUL R3, R3, R0 ;  /* 0x0000000003037220 */ /* 0x000fe20000400000 */
[----:B------:R-:W-:Y:S01]  /*0490*/  FADD R4, R4, -R15 ;  /* 0x8000000f04047221 */ /* 0x000fe20000000000 */
[----:B------:R-:W-:Y:S01]  /*04a0*/  FADD R5, R5, -R16 ;  /* 0x8000001005057221 */ /* 0x000fe20000000000 */
[----:B-----5:R-:W-:Y:S01]  /*04b0*/  FFMA R2, R2, R20, R23 ;  /* 0x0000001402027223 */ /* 0x020fe20000000017 */
[----:B------:R-:W-:Y:S01]  /*04c0*/  FFMA R3, R3, R21, R22 ;  /* 0x0000001503037223 */ /* 0x000fe20000000016 */
[----:B------:R-:W-:Y:S01]  /*04d0*/  FMUL R4, R11, R4 ;  /* 0x000000040b047220 */ /* 0x000fe20000400000 */
[----:B------:R-:W-:-:S03]  /*04e0*/  FMUL R5, R0, R5 ;  /* 0x0000000500057220 */ /* 0x000fc60000400000 */
[----:B------:R0:W-:Y:S01]  /*04f0*/  @!P4 STG.E.64 desc[UR4][R8.64], R2 ;  /* 0x000000020800c986 */ /* 0x0001e2000c101b04 */
[----:B------:R-:W-:Y:S01]  /*0500*/  FFMA R4, R4, R20, R23 ;  /* 0x0000001404047223 */ /* 0x000fe20000000017 */
[----:B------:R-:W-:Y:S01]  /*0510*/  FFMA R5, R5, R21, R22 ;  /* 0x0000001505057223 */ /* 0x000fe20000000016 */
[----:B0-----:R-:W-:Y:S06]  /*0520*/  @P4 EXIT ;  /* 0x000000000000494d */ /* 0x001fec0003800000 */
[----:B------:R-:W-:Y:S01]  /*0530*/  STG.E.64 desc[UR4][R6.64], R4 ;  /* 0x0000000406007986 */ /* 0x000fe2000c101b04 */
[----:B------:R-:W-:Y:S05]  /*0540*/  EXIT ;  /* 0x000000000000794d */ /* 0x000fea0003800000 */
.L_x_0:
[----:B------:R-:W-:-:S00]  /*0550*/  BRA `(.L_x_0) ;  /* 0xfffffffc00fc7947 */ /* 0x000fc0000383ffff */
[----:B------:R-:W-:-:S00]  /*0560*/  NOP ;  /* 0x0000000000007918 */ /* 0x000fc00000000000 */
        /* <DEDUP_REMOVED lines=9> */
.L_x_1:


//--------------------- .nv.global.init           --------------------------
	.section	.nv.global.init,"aw",@progbits
.nv.global.init:
	.type		_$_str,@object
	.size		_$_str,(_$_str_$_2 - _$_str)
_$_str:
        /*0000*/ 	.byte	0x5f, 0x5f, 0x43, 0x55, 0x44, 0x41, 0x5f, 0x46, 0x54, 0x5a, 0x00
	.type		_$_str_$_2,@object
	.size		_$_str_$_2,(.L_1 - _$_str_$_2)
_$_str_$_2:
        /*000b*/ 	.byte	0x5f, 0x5f, 0x43, 0x55, 0x44, 0x41, 0x5f, 0x50, 0x52, 0x45, 0x43, 0x5f, 0x53, 0x51, 0x52, 0x54
        /*001b*/ 	.byte	0x00
.L_1:


//--------------------- .nv.constant0.triton_poi_fused__native_batch_norm_legit_no_training_10 --------------------------
	.section	.nv.constant0.triton_poi_fused__native_batch_norm_legit_no_training_10,"a",@progbits
	.sectionflags	@""
	.align	4
.nv.constant0.triton_poi_fused__native_batch_norm_legit_no_training_10:
	.zero		596
